	.headerflags	@"EF_CUDA_TEXMODE_UNIFIED EF_CUDA_64BIT_ADDRESS EF_CUDA_ACCELERATORS EF_CUDA_SM90 EF_CUDA_VIRTUAL_SM(EF_CUDA_SM90)"
	.elftype	@"ET_EXEC"


//--------------------- .nv.info                  --------------------------
	.section	.nv.info,"",@"SHT_CUDA_INFO"
	.align	4


	//----- nvinfo : EIATTR_REGCOUNT
	.align		4
        /*0000*/ 	.byte	0x04, 0x2f
        /*0002*/ 	.short	(.L_1 - .L_0)
	.align		4
.L_0:
        /*0004*/ 	.word	index@(triton_poi_fused_max_pool2d_with_indices_6)
        /*0008*/ 	.word	0x0000001a


	//----- nvinfo : EIATTR_MIN_STACK_SIZE
	.align		4
.L_1:
        /*000c*/ 	.byte	0x04, 0x12
        /*000e*/ 	.short	(.L_3 - .L_2)
	.align		4
.L_2:
        /*0010*/ 	.word	index@(triton_poi_fused_max_pool2d_with_indices_6)
        /*0014*/ 	.word	0x00000000


	//----- nvinfo : EIATTR_FRAME_SIZE
	.align		4
.L_3:
        /*0018*/ 	.byte	0x04, 0x11
        /*001a*/ 	.short	(.L_5 - .L_4)
	.align		4
.L_4:
        /*001c*/ 	.word	index@(triton_poi_fused_max_pool2d_with_indices_6)
        /*0020*/ 	.word	0x00000000


	//----- nvinfo : EIATTR_MIN_STACK_SIZE
	.align		4
.L_5:
        /*0024*/ 	.byte	0x04, 0x12
        /*0026*/ 	.short	(.L_7 - .L_6)
	.align		4
.L_6:
        /*0028*/ 	.word	index@(triton_poi_fused_max_pool2d_with_indices_6)
        /*002c*/ 	.word	0x00000000
.L_7:


//--------------------- .nv.info.triton_poi_fused_max_pool2d_with_indices_6 --------------------------
	.section	.nv.info.triton_poi_fused_max_pool2d_with_indices_6,"",@"SHT_CUDA_INFO"
	.sectionflags	@""
	.align	4


	//----- nvinfo : EIATTR_CUDA_API_VERSION
	.align		4
        /*0000*/ 	.byte	0x04, 0x37
        /*0002*/ 	.short	(.L_9 - .L_8)
.L_8:
        /*0004*/ 	.word	0x0000007c


	//----- nvinfo : EIATTR_KPARAM_INFO
	.align		4
.L_9:
        /*0008*/ 	.byte	0x04, 0x17
        /*000a*/ 	.short	(.L_11 - .L_10)
.L_10:
        /*000c*/ 	.word	0x00000000
        /*0010*/ 	.short	0x0003
        /*0012*/ 	.short	0x0018
        /*0014*/ 	.byte	0x00, 0xf0, 0x11, 0x00


	//----- nvinfo : EIATTR_KPARAM_INFO
	.align		4
.L_11:
        /*0018*/ 	.byte	0x04, 0x17
        /*001a*/ 	.short	(.L_13 - .L_12)
.L_12:
        /*001c*/ 	.word	0x00000000
        /*0020*/ 	.short	0x0002
        /*0022*/ 	.short	0x0010
        /*0024*/ 	.byte	0x00, 0xf4, 0x21, 0x00


	//----- nvinfo : EIATTR_KPARAM_INFO
	.align		4
.L_13:
        /*0028*/ 	.byte	0x04, 0x17
        /*002a*/ 	.short	(.L_15 - .L_14)
.L_14:
        /*002c*/ 	.word	0x00000000
        /*0030*/ 	.short	0x0001
        /*0032*/ 	.short	0x0008
        /*0034*/ 	.byte	0x00, 0xf4, 0x21, 0x00


	//----- nvinfo : EIATTR_KPARAM_INFO
	.align		4
.L_15:
        /*0038*/ 	.byte	0x04, 0x17
        /*003a*/ 	.short	(.L_17 - .L_16)
.L_16:
        /*003c*/ 	.word	0x00000000
        /*0040*/ 	.short	0x0000
        /*0042*/ 	.short	0x0000
        /*0044*/ 	.byte	0x00, 0xf4, 0x21, 0x00


	//----- nvinfo : EIATTR_SPARSE_MMA_MASK
	.align		4
.L_17:
        /*0048*/ 	.byte	0x03, 0x50
        /*004a*/ 	.short	0x0000


	//----- nvinfo : EIATTR_MAXREG_COUNT
	.align		4
        /*004c*/ 	.byte	0x03, 0x1b
        /*004e*/ 	.short	0x00ff


	//----- nvinfo : EIATTR_EXIT_INSTR_OFFSETS
	.align		4
        /*0050*/ 	.byte	0x04, 0x1c
        /*0052*/ 	.short	(.L_19 - .L_18)


	//   ....[0]....
.L_18:
        /*0054*/ 	.word	0x00000ad0


	//----- nvinfo : EIATTR_REQNTID
	.align		4
.L_19:
        /*0058*/ 	.byte	0x04, 0x10
        /*005a*/ 	.short	(.L_21 - .L_20)
.L_20:
        /*005c*/ 	.word	0x00000080
        /*0060*/ 	.word	0x00000001
        /*0064*/ 	.word	0x00000001


	//----- nvinfo : EIATTR_CBANK_PARAM_SIZE
	.align		4
.L_21:
        /*0068*/ 	.byte	0x03, 0x19
        /*006a*/ 	.short	0x001c


	//----- nvinfo : EIATTR_PARAM_CBANK
	.align		4
        /*006c*/ 	.byte	0x04, 0x0a
        /*006e*/ 	.short	(.L_23 - .L_22)
	.align		4
.L_22:
        /*0070*/ 	.word	index@(.nv.constant0.triton_poi_fused_max_pool2d_with_indices_6)
        /*0074*/ 	.short	0x0210
        /*0076*/ 	.short	0x001c


	//----- nvinfo : EIATTR_SW_WAR
	.align		4
.L_23:
        /*0078*/ 	.byte	0x04, 0x36
        /*007a*/ 	.short	(.L_25 - .L_24)
.L_24:
        /*007c*/ 	.word	0x00000008
.L_25:


//--------------------- .nv.callgraph             --------------------------
	.section	.nv.callgraph,"",@"SHT_CUDA_CALLGRAPH"
	.align	4
	.sectionentsize	8
	.align		4
        /*0000*/ 	.word	0x00000000
	.align		4
        /*0004*/ 	.word	0xffffffff
	.align		4
        /*0008*/ 	.word	0x00000000
	.align		4
        /*000c*/ 	.word	0xfffffffe
	.align		4
        /*0010*/ 	.word	0x00000000
	.align		4
        /*0014*/ 	.word	0xfffffffd
	.align		4
        /*0018*/ 	.word	0x00000000
	.align		4
        /*001c*/ 	.word	0xfffffffc


//--------------------- .text.triton_poi_fused_max_pool2d_with_indices_6 --------------------------
	.section	.text.triton_poi_fused_max_pool2d_with_indices_6,"ax",@progbits
	.align	128
        .global         triton_poi_fused_max_pool2d_with_indices_6
        .type           triton_poi_fused_max_pool2d_with_indices_6,@function
        .size           triton_poi_fused_max_pool2d_with_indices_6,(.L_x_1 - triton_poi_fused_max_pool2d_with_indices_6)
        .other          triton_poi_fused_max_pool2d_with_indices_6,@"STO_CUDA_ENTRY STV_DEFAULT"
triton_poi_fused_max_pool2d_with_indices_6:
.text.triton_poi_fused_max_pool2d_with_indices_6:
[----:B------:R-:W-:Y:S01]  /*0000*/  LDC R1, c[0x0][0x28] ;  /* 0x00000a00ff017b82 */ /* 0x000fe20000000800 */
[----:B------:R-:W1:Y:S01]  /*0010*/  S2R R0, SR_TID.X ;  /* 0x0000000000007919 */ /* 0x000e620000002100 */
[----:B------:R-:W-:Y:S01]  /*0020*/  ULDC.64 UR4, c[0x0][0x208] ;  /* 0x0000820000047ab9 */ /* 0x000fe20000000a00 */
[----:B------:R-:W2:Y:S01]  /*0030*/  S2R R5, SR_CTAID.X ;  /* 0x0000000000057919 */ /* 0x000ea20000002500 */
[----:B------:R-:W-:Y:S02]  /*0040*/  CS2R R12, SRZ ;  /* 0x00000000000c7805 */ /* 0x000fe4000001ff00 */
[----:B------:R-:W-:Y:S01]  /*0050*/  CS2R R14, SRZ ;  /* 0x00000000000e7805 */ /* 0x000fe2000001ff00 */
[----:B------:R-:W-:Y:S01]  /*0060*/  ULDC.64 UR6, c[0x0][0x220] ;  /* 0x0000880000067ab9 */ /* 0x000fe20000000a00 */
[----:B-1----:R-:W-:Y:S01]  /*0070*/  IMAD.SHL.U32 R0, R0, 0x2, RZ ;  /* 0x0000000200007824 */ /* 0x002fe200078e00ff */
[----:B--2---:R-:W-:-:S04]  /*0080*/  SHF.R.S32.HI R3, RZ, 0x17, R5 ;  /* 0x00000017ff037819 */ /* 0x004fc80000011405 */
[----:B------:R-:W-:Y:S02]  /*0090*/  LOP3.LUT R0, R0, 0xfe, RZ, 0xc0, !PT ;  /* 0x000000fe00007812 */ /* 0x000fe400078ec0ff */
[----:B------:R-:W-:-:S03]  /*00a0*/  SGXT R3, R3, 0x1 ;  /* 0x000000010303781a */ /* 0x000fc60000000200 */
[----:B------:R-:W-:-:S05]  /*00b0*/  IMAD R0, R5, 0x100, R0 ;  /* 0x0000010005007824 */ /* 0x000fca00078e0200 */
[CC--:B------:R-:W-:Y:S02]  /*00c0*/  LEA.HI R4, R3.reuse, R0.reuse, RZ, 0x6 ;  /* 0x0000000003047211 */ /* 0x0c0fe400078f30ff */
[----:B------:R-:W-:Y:S02]  /*00d0*/  LEA.HI R3, R3, R0, RZ, 0xa ;  /* 0x0000000003037211 */ /* 0x000fe400078f50ff */
[----:B------:R-:W-:Y:S02]  /*00e0*/  SHF.R.S32.HI R7, RZ, 0x6, R4 ;  /* 0x00000006ff077819 */ /* 0x000fe40000011404 */
[----:B------:R-:W-:Y:S02]  /*00f0*/  SHF.R.S32.HI R6, RZ, 0xa, R3 ;  /* 0x0000000aff067819 */ /* 0x000fe40000011403 */
[----:B------:R-:W-:Y:S01]  /*0100*/  LEA.HI R8, R7, R7, RZ, 0x4 ;  /* 0x0000000707087211 */ /* 0x000fe200078f20ff */
[----:B------:R-:W1:Y:S01]  /*0110*/  LDC.64 R2, c[0x0][0x210] ;  /* 0x00008400ff027b82 */ /* 0x000e620000000a00 */
[----:B------:R-:W-:-:S02]  /*0120*/  LEA.HI R9, R6, R6, RZ, 0x4 ;  /* 0x0000000606097211 */ /* 0x000fc400078f20ff */
[----:B------:R-:W-:Y:S02]  /*0130*/  LOP3.LUT R5, R4, 0xffffffc0, RZ, 0xc0, !PT ;  /* 0xffffffc004057812 */ /* 0x000fe400078ec0ff */
[----:B------:R-:W-:Y:S02]  /*0140*/  LOP3.LUT R4, R8, 0xfffffff0, RZ, 0xc0, !PT ;  /* 0xfffffff008047812 */ /* 0x000fe400078ec0ff */
[----:B------:R-:W-:Y:S01]  /*0150*/  LOP3.LUT R9, R9, 0xfffffff0, RZ, 0xc0, !PT ;  /* 0xfffffff009097812 */ /* 0x000fe200078ec0ff */
[----:B------:R-:W-:Y:S02]  /*0160*/  IMAD.IADD R5, R0, 0x1, -R5 ;  /* 0x0000000100057824 */ /* 0x000fe400078e0a05 */
[----:B------:R-:W-:Y:S02]  /*0170*/  IMAD.IADD R4, R7, 0x1, -R4 ;  /* 0x0000000107047824 */ /* 0x000fe400078e0a04 */
[C---:B------:R-:W-:Y:S01]  /*0180*/  IMAD.IADD R11, R6.reuse, 0x1, -R9 ;  /* 0x00000001060b7824 */ /* 0x040fe200078e0a09 */
[----:B------:R-:W-:Y:S01]  /*0190*/  CS2R R8, SRZ ;  /* 0x0000000000087805 */ /* 0x000fe2000001ff00 */
[----:B------:R-:W-:Y:S01]  /*01a0*/  IMAD R5, R6, 0x1000, R5 ;  /* 0x0000100006057824 */ /* 0x000fe200078e0205 */
[----:B------:R-:W-:-:S02]  /*01b0*/  ISETP.GT.AND P0, PT, R4, RZ, PT ;  /* 0x000000ff0400720c */ /* 0x000fc40003f04270 */
[----:B------:R-:W-:Y:S02]  /*01c0*/  CS2R R6, SRZ ;  /* 0x0000000000067805 */ /* 0x000fe4000001ff00 */
[C---:B------:R-:W-:Y:S01]  /*01d0*/  ISETP.GT.AND P1, PT, R11.reuse, RZ, PT ;  /* 0x000000ff0b00720c */ /* 0x040fe20003f24270 */
[C---:B------:R-:W-:Y:S01]  /*01e0*/  IMAD R5, R4.reuse, 0x80, R5 ;  /* 0x0000008004057824 */ /* 0x040fe200078e0205 */
[----:B------:R-:W-:Y:S02]  /*01f0*/  ISETP.GT.AND P2, PT, R11, RZ, P0 ;  /* 0x000000ff0b00720c */ /* 0x000fe40000744270 */
[----:B------:R-:W-:Y:S01]  /*0200*/  ISETP.GT.AND P1, PT, R4, -0x1, P1 ;  /* 0xffffffff0400780c */ /* 0x000fe20000f24270 */
[C---:B------:R-:W-:Y:S02]  /*0210*/  VIADD R17, R5.reuse, 0xfffff7c0 ;  /* 0xfffff7c005117836 */ /* 0x040fe40000000000 */
[----:B------:R-:W-:Y:S02]  /*0220*/  VIADD R19, R5, 0xfffff800 ;  /* 0xfffff80005137836 */ /* 0x000fe40000000000 */
[----:B-1----:R-:W-:-:S04]  /*0230*/  IMAD.WIDE R16, R17, 0x4, R2 ;  /* 0x0000000411107825 */ /* 0x002fc800078e0202 */
[--C-:B------:R-:W-:Y:S02]  /*0240*/  IMAD.WIDE R18, R19, 0x4, R2.reuse ;  /* 0x0000000413127825 */ /* 0x100fe400078e0202 */
[----:B------:R-:W2:Y:S02]  /*0250*/  @P2 LDG.E.64 R6, desc[UR4][R16.64] ;  /* 0x0000000410062981 */ /* 0x000ea4000c1e1b00 */
[----:B------:R-:W-:Y:S02]  /*0260*/  VIADD R21, R5, 0xfffff840 ;  /* 0xfffff84005157836 */ /* 0x000fe40000000000 */
[----:B------:R-:W3:Y:S01]  /*0270*/  @P1 LDG.E.64 R8, desc[UR4][R18.64] ;  /* 0x0000000412081981 */ /* 0x000ee2000c1e1b00 */
[----:B------:R-:W-:Y:S01]  /*0280*/  ISETP.GT.AND P0, PT, R11, -0x1, P0 ;  /* 0xffffffff0b00780c */ /* 0x000fe20000704270 */
[----:B------:R-:W-:-:S04]  /*0290*/  IMAD.WIDE R20, R21, 0x4, R2 ;  /* 0x0000000415147825 */ /* 0x000fc800078e0202 */
[----:B------:R-:W-:Y:S01]  /*02a0*/  VIADD R23, R5, 0xffffffc0 ;  /* 0xffffffc005177836 */ /* 0x000fe20000000000 */
[----:B------:R-:W4:Y:S03]  /*02b0*/  @P1 LDG.E.64 R12, desc[UR4][R20.64] ;  /* 0x00000004140c1981 */ /* 0x000f26000c1e1b00 */
[----:B------:R-:W-:-:S05]  /*02c0*/  IMAD.WIDE R22, R23, 0x4, R2 ;  /* 0x0000000417167825 */ /* 0x000fca00078e0202 */
[----:B------:R-:W5:Y:S01]  /*02d0*/  @P0 LDG.E.64 R14, desc[UR4][R22.64] ;  /* 0x00000004160e0981 */ /* 0x000f62000c1e1b00 */
[----:B------:R-:W-:Y:S02]  /*02e0*/  LOP3.LUT R4, R11, R4, RZ, 0xfc, !PT ;  /* 0x000000040b047212 */ /* 0x000fe400078efcff */
[----:B--2---:R-:W-:Y:S02]  /*02f0*/  SEL R17, R6, 0xff800000, P2 ;  /* 0xff80000006117807 */ /* 0x004fe40001000000 */
[----:B---3--:R-:W-:Y:S02]  /*0300*/  SEL R8, R8, 0xff800000, P1 ;  /* 0xff80000008087807 */ /* 0x008fe40000800000 */
[----:B------:R-:W-:Y:S02]  /*0310*/  SEL R18, R7, 0xff800000, P2 ;  /* 0xff80000007127807 */ /* 0x000fe40001000000 */
[----:B------:R-:W-:Y:S02]  /*0320*/  FSETP.GT.AND P4, PT, R8, R17, PT ;  /* 0x000000110800720b */ /* 0x000fe40003f84000 */
[----:B------:R-:W-:-:S04]  /*0330*/  SEL R9, R9, 0xff800000, P1 ;  /* 0xff80000009097807 */ /* 0x000fc80000800000 */
[----:B------:R-:W-:Y:S02]  /*0340*/  FSETP.GT.AND P6, PT, R9, R18, PT ;  /* 0x000000120900720b */ /* 0x000fe40003fc4000 */
[----:B------:R-:W-:Y:S02]  /*0350*/  FSETP.NAN.AND P2, PT, R8, R8, PT ;  /* 0x000000080800720b */ /* 0x000fe40003f48000 */
[----:B----4-:R-:W-:Y:S02]  /*0360*/  SEL R6, R13, 0xff800000, P1 ;  /* 0xff8000000d067807 */ /* 0x010fe40000800000 */
[----:B------:R-:W-:Y:S02]  /*0370*/  SEL R7, R12, 0xff800000, P1 ;  /* 0xff8000000c077807 */ /* 0x000fe40000800000 */
[----:B------:R-:W-:Y:S02]  /*0380*/  @!P4 SEL R8, R8, R17, P2 ;  /* 0x000000110808c207 */ /* 0x000fe40001000000 */
[----:B------:R-:W-:-:S02]  /*0390*/  FSETP.NAN.AND P2, PT, R6, R6, PT ;  /* 0x000000060600720b */ /* 0x000fc40003f48000 */
[----:B------:R-:W-:Y:S02]  /*03a0*/  FSETP.NAN.AND P1, PT, R9, R9, PT ;  /* 0x000000090900720b */ /* 0x000fe40003f28000 */
[----:B-----5:R-:W-:Y:S02]  /*03b0*/  SEL R15, R15, 0xff800000, P0 ;  /* 0xff8000000f0f7807 */ /* 0x020fe40000000000 */
[----:B------:R-:W-:Y:S02]  /*03c0*/  @!P6 SEL R9, R9, R18, P1 ;  /* 0x000000120909e207 */ /* 0x000fe40000800000 */
[----:B------:R-:W-:Y:S02]  /*03d0*/  P2R R16, PR, RZ, 0x10 ;  /* 0x00000010ff107803 */ /* 0x000fe40000000000 */
[----:B------:R-:W-:Y:S02]  /*03e0*/  FSETP.NAN.AND P1, PT, R15, R15, PT ;  /* 0x0000000f0f00720b */ /* 0x000fe40003f28000 */
[----:B------:R-:W-:-:S02]  /*03f0*/  FSETP.GEU.AND P4, PT, R9, R6, PT ;  /* 0x000000060900720b */ /* 0x000fc40003f8e000 */
[----:B------:R-:W-:Y:S02]  /*0400*/  FSETP.NAN.AND P5, PT, R7, R7, PT ;  /* 0x000000070700720b */ /* 0x000fe40003fa8000 */
[----:B------:R-:W-:Y:S02]  /*0410*/  @!P2 SEL R6, R6, R9, !P4 ;  /* 0x000000090606a207 */ /* 0x000fe40006000000 */
[----:B------:R-:W-:Y:S02]  /*0420*/  P2R R12, PR, RZ, 0x10 ;  /* 0x00000010ff0c7803 */ /* 0x000fe40000000000 */
[----:B------:R-:W-:Y:S02]  /*0430*/  FSETP.GEU.AND P4, PT, R6, R15, PT ;  /* 0x0000000f0600720b */ /* 0x000fe40003f8e000 */
[----:B------:R-:W-:Y:S02]  /*0440*/  SEL R14, R14, 0xff800000, P0 ;  /* 0xff8000000e0e7807 */ /* 0x000fe40000000000 */
[----:B------:R-:W-:-:S02]  /*0450*/  @!P1 SEL R15, R15, R6, !P4 ;  /* 0x000000060f0f9207 */ /* 0x000fc40006000000 */
[----:B------:R-:W-:Y:S02]  /*0460*/  FSETP.NAN.AND P1, PT, R14, R14, PT ;  /* 0x0000000e0e00720b */ /* 0x000fe40003f28000 */
[----:B------:R-:W-:-:S04]  /*0470*/  FSETP.GEU.AND P3, PT, R8, R7, PT ;  /* 0x000000070800720b */ /* 0x000fc80003f6e000 */
[----:B------:R-:W-:-:S04]  /*0480*/  @!P5 SEL R7, R7, R8, !P3 ;  /* 0x000000080707d207 */ /* 0x000fc80005800000 */
[----:B------:R-:W-:-:S04]  /*0490*/  FSETP.GEU.AND P2, PT, R7, R14, PT ;  /* 0x0000000e0700720b */ /* 0x000fc80003f4e000 */
[----:B------:R-:W-:Y:S02]  /*04a0*/  @!P1 SEL R14, R14, R7, !P2 ;  /* 0x000000070e0e9207 */ /* 0x000fe40005000000 */
[----:B------:R-:W-:Y:S02]  /*04b0*/  ISETP.GT.AND P1, PT, R4, -0x1, PT ;  /* 0xffffffff0400780c */ /* 0x000fe40003f24270 */
[----:B------:R-:W-:Y:S01]  /*04c0*/  CS2R R6, SRZ ;  /* 0x0000000000067805 */ /* 0x000fe2000001ff00 */
[----:B------:R-:W-:-:S10]  /*04d0*/  IMAD.WIDE R8, R5, 0x4, R2 ;  /* 0x0000000405087825 */ /* 0x000fd400078e0202 */
[----:B------:R1:W2:Y:S01]  /*04e0*/  @P1 LDG.E.64 R6, desc[UR4][R8.64] ;  /* 0x0000000408061981 */ /* 0x0002a2000c1e1b00 */
[----:B------:R-:W-:-:S04]  /*04f0*/  VIADD R13, R5, 0x40 ;  /* 0x00000040050d7836 */ /* 0x000fc80000000000 */
[----:B-1----:R-:W-:Y:S01]  /*0500*/  IMAD.WIDE R8, R13, 0x4, R2 ;  /* 0x000000040d087825 */ /* 0x002fe200078e0202 */
[----:B------:R-:W-:Y:S02]  /*0510*/  P2R R17, PR, RZ, 0x10 ;  /* 0x00000010ff117803 */ /* 0x000fe40000000000 */
[----:B--2---:R-:W-:Y:S02]  /*0520*/  SEL R11, R6, 0xff800000, P1 ;  /* 0xff800000060b7807 */ /* 0x004fe40000800000 */
[----:B------:R-:W-:Y:S02]  /*0530*/  SEL R4, R7, 0xff800000, P1 ;  /* 0xff80000007047807 */ /* 0x000fe40000800000 */
[----:B------:R-:W-:-:S06]  /*0540*/  CS2R R6, SRZ ;  /* 0x0000000000067805 */ /* 0x000fcc000001ff00 */
[----:B------:R-:W2:Y:S01]  /*0550*/  @P1 LDG.E.64 R6, desc[UR4][R8.64] ;  /* 0x0000000408061981 */ /* 0x000ea2000c1e1b00 */
[-C--:B------:R-:W-:Y:S02]  /*0560*/  FSETP.NAN.AND P5, PT, R11, R11.reuse, PT ;  /* 0x0000000b0b00720b */ /* 0x080fe40003fa8000 */
[----:B------:R-:W-:-:S11]  /*0570*/  FSETP.GEU.AND P4, PT, R14, R11, PT ;  /* 0x0000000b0e00720b */ /* 0x000fd60003f8e000 */
[----:B------:R-:W-:Y:S02]  /*0580*/  @!P5 SEL R11, R11, R14, !P4 ;  /* 0x0000000e0b0bd207 */ /* 0x000fe40006000000 */
[-C--:B------:R-:W-:Y:S02]  /*0590*/  FSETP.NAN.AND P5, PT, R4, R4.reuse, PT ;  /* 0x000000040400720b */ /* 0x080fe40003fa8000 */
[----:B------:R-:W-:Y:S02]  /*05a0*/  P2R R18, PR, RZ, 0x10 ;  /* 0x00000010ff127803 */ /* 0x000fe40000000000 */
[----:B------:R-:W-:Y:S02]  /*05b0*/  FSETP.GEU.AND P4, PT, R15, R4, PT ;  /* 0x000000040f00720b */ /* 0x000fe40003f8e000 */
[----:B------:R-:W-:-:S07]  /*05c0*/  P2R R10, PR, RZ, 0x40 ;  /* 0x00000040ff0a7803 */ /* 0x000fce0000000000 */
[----:B------:R-:W-:Y:S02]  /*05d0*/  @!P5 SEL R4, R4, R15, !P4 ;  /* 0x0000000f0404d207 */ /* 0x000fe40006000000 */
[----:B------:R-:W-:Y:S02]  /*05e0*/  P2R R14, PR, RZ, 0x10 ;  /* 0x00000010ff0e7803 */ /* 0x000fe40000000000 */
[----:B--2---:R-:W-:Y:S02]  /*05f0*/  SEL R15, R7, 0xff800000, P1 ;  /* 0xff800000070f7807 */ /* 0x004fe40000800000 */
[----:B------:R-:W-:Y:S02]  /*0600*/  SEL R13, R6, 0xff800000, P1 ;  /* 0xff800000060d7807 */ /* 0x000fe40000800000 */
[----:B------:R-:W-:Y:S02]  /*0610*/  FSETP.NAN.AND P6, PT, R15, R15, PT ;  /* 0x0000000f0f00720b */ /* 0x000fe40003fc8000 */
[----:B------:R-:W-:-:S02]  /*0620*/  FSETP.NAN.AND P4, PT, R13, R13, PT ;  /* 0x0000000d0d00720b */ /* 0x000fc40003f88000 */
[----:B------:R-:W-:-:S04]  /*0630*/  FSETP.GEU.AND P5, PT, R4, R15, PT ;  /* 0x0000000f0400720b */ /* 0x000fc80003fae000 */
[----:B------:R-:W-:Y:S01]  /*0640*/  P2R R9, PR, RZ, 0x20 ;  /* 0x00000020ff097803 */ /* 0x000fe20000000000 */
[----:B------:R-:W-:-:S04]  /*0650*/  VIADD R7, R5, 0x7c0 ;  /* 0x000007c005077836 */ /* 0x000fc80000000000 */
[----:B------:R-:W-:Y:S02]  /*0660*/  @!P6 SEL R15, R15, R4, !P5 ;  /* 0x000000040f0fe207 */ /* 0x000fe40006800000 */
[----:B------:R-:W-:Y:S02]  /*0670*/  ISETP.NE.AND P5, PT, R18, RZ, PT ;  /* 0x000000ff1200720c */ /* 0x000fe40003fa5270 */
[----:B------:R-:W-:Y:S02]  /*0680*/  FSETP.GEU.AND P6, PT, R11, R13, PT ;  /* 0x0000000d0b00720b */ /* 0x000fe40003fce000 */
[----:B------:R-:W-:Y:S02]  /*0690*/  P2R R18, PR, RZ, 0x20 ;  /* 0x00000020ff127803 */ /* 0x000fe40000000000 */
[----:B------:R-:W-:Y:S02]  /*06a0*/  @!P4 SEL R13, R13, R11, !P6 ;  /* 0x0000000b0d0dc207 */ /* 0x000fe40007000000 */
[----:B------:R-:W-:-:S02]  /*06b0*/  ISETP.NE.AND P5, PT, R17, RZ, PT ;  /* 0x000000ff1100720c */ /* 0x000fc40003fa5270 */
[----:B------:R-:W-:Y:S02]  /*06c0*/  ISETP.NE.AND P4, PT, R16, RZ, PT ;  /* 0x000000ff1000720c */ /* 0x000fe40003f85270 */
[----:B------:R-:W-:Y:S01]  /*06d0*/  CS2R R16, SRZ ;  /* 0x0000000000107805 */ /* 0x000fe2000001ff00 */
[----:B------:R-:W-:-:S05]  /*06e0*/  IMAD.WIDE R6, R7, 0x4, R2 ;  /* 0x0000000407067825 */ /* 0x000fca00078e0202 */
[----:B------:R1:W2:Y:S01]  /*06f0*/  @P0 LDG.E.64 R16, desc[UR4][R6.64] ;  /* 0x0000000406100981 */ /* 0x0002a2000c1e1b00 */
[----:B------:R-:W-:-:S04]  /*0700*/  SEL R11, RZ, 0x1, !P4 ;  /* 0x00000001ff0b7807 */ /* 0x000fc80006000000 */
[----:B------:R-:W-:Y:S02]  /*0710*/  SEL R11, R11, 0x2, P3 ;  /* 0x000000020b0b7807 */ /* 0x000fe40001800000 */
[----:B-1----:R-:W-:Y:S02]  /*0720*/  CS2R R6, SRZ ;  /* 0x0000000000067805 */ /* 0x002fe4000001ff00 */
[----:B--2---:R-:W-:Y:S02]  /*0730*/  SEL R4, R16, 0xff800000, P0 ;  /* 0xff80000010047807 */ /* 0x004fe40000000000 */
[----:B------:R-:W-:Y:S02]  /*0740*/  SEL R17, R17, 0xff800000, P0 ;  /* 0xff80000011117807 */ /* 0x000fe40000000000 */
[-C--:B------:R-:W-:Y:S02]  /*0750*/  FSETP.NAN.AND P0, PT, R4, R4.reuse, PT ;  /* 0x000000040400720b */ /* 0x080fe40003f08000 */
[----:B------:R-:W-:-:S11]  /*0760*/  FSETP.GEU.AND P4, PT, R13, R4, PT ;  /* 0x000000040d00720b */ /* 0x000fd60003f8e000 */
[----:B------:R-:W-:Y:S02]  /*0770*/  @!P0 SEL R4, R4, R13, !P4 ;  /* 0x0000000d04048207 */ /* 0x000fe40006000000 */
[----:B------:R-:W-:Y:S01]  /*0780*/  SEL R13, R11, 0x3, P2 ;  /* 0x000000030b0d7807 */ /* 0x000fe20001000000 */
[----:B------:R-:W-:Y:S01]  /*0790*/  VIADD R11, R5, 0x800 ;  /* 0x00000800050b7836 */ /* 0x000fe20000000000 */
[----:B------:R-:W-:-:S03]  /*07a0*/  ISETP.NE.AND P0, PT, R10, RZ, PT ;  /* 0x000000ff0a00720c */ /* 0x000fc60003f05270 */
[----:B------:R-:W-:-:S05]  /*07b0*/  IMAD.WIDE R10, R11, 0x4, R2 ;  /* 0x000000040b0a7825 */ /* 0x000fca00078e0202 */
[----:B------:R-:W2:Y:S01]  /*07c0*/  @P1 LDG.E.64 R6, desc[UR4][R10.64] ;  /* 0x000000040a061981 */ /* 0x000ea2000c1e1b00 */
[----:B------:R-:W-:Y:S02]  /*07d0*/  SEL R8, RZ, 0x1, !P0 ;  /* 0x00000001ff087807 */ /* 0x000fe40004000000 */
[-C--:B------:R-:W-:Y:S02]  /*07e0*/  FSETP.NAN.AND P0, PT, R17, R17.reuse, PT ;  /* 0x000000111100720b */ /* 0x080fe40003f08000 */
[----:B------:R-:W-:-:S11]  /*07f0*/  FSETP.GEU.AND P3, PT, R15, R17, PT ;  /* 0x000000110f00720b */ /* 0x000fd60003f6e000 */
[----:B------:R-:W-:Y:S02]  /*0800*/  @!P0 SEL R17, R17, R15, !P3 ;  /* 0x0000000f11118207 */ /* 0x000fe40005800000 */
[----:B------:R-:W-:-:S04]  /*0810*/  ISETP.NE.AND P0, PT, R12, RZ, PT ;  /* 0x000000ff0c00720c */ /* 0x000fc80003f05270 */
[----:B------:R-:W-:Y:S02]  /*0820*/  SEL R12, R8, 0x2, P0 ;  /* 0x00000002080c7807 */ /* 0x000fe40000000000 */
[----:B--2---:R-:W-:-:S04]  /*0830*/  SEL R8, R7, 0xff800000, P1 ;  /* 0xff80000007087807 */ /* 0x004fc80000800000 */
[-C--:B------:R-:W-:Y:S02]  /*0840*/  FSETP.NAN.AND P0, PT, R8, R8.reuse, PT ;  /* 0x000000080800720b */ /* 0x080fe40003f08000 */
[----:B------:R-:W-:Y:S02]  /*0850*/  SEL R7, R12, 0x3, P5 ;  /* 0x000000030c077807 */ /* 0x000fe40002800000 */
[----:B------:R-:W-:Y:S02]  /*0860*/  ISETP.NE.AND P5, PT, R18, RZ, PT ;  /* 0x000000ff1200720c */ /* 0x000fe40003fa5270 */
[----:B------:R-:W-:Y:S02]  /*0870*/  FSETP.GEU.AND P2, PT, R17, R8, PT ;  /* 0x000000081100720b */ /* 0x000fe40003f4e000 */
[----:B------:R-:W-:Y:S01]  /*0880*/  SEL R16, R13, 0x4, P5 ;  /* 0x000000040d107807 */ /* 0x000fe20002800000 */
[----:B------:R-:W-:-:S04]  /*0890*/  VIADD R13, R5, 0x840 ;  /* 0x00000840050d7836 */ /* 0x000fc80000000000 */
[----:B------:R-:W-:Y:S02]  /*08a0*/  @!P0 SEL R8, R8, R17, !P2 ;  /* 0x0000001108088207 */ /* 0x000fe40005000000 */
[----:B------:R-:W-:Y:S02]  /*08b0*/  ISETP.NE.AND P0, PT, R14, RZ, PT ;  /* 0x000000ff0e00720c */ /* 0x000fe40003f05270 */
[----:B------:R-:W-:Y:S01]  /*08c0*/  CS2R R14, SRZ ;  /* 0x00000000000e7805 */ /* 0x000fe2000001ff00 */
[----:B------:R-:W-:Y:S01]  /*08d0*/  IMAD.WIDE R12, R13, 0x4, R2 ;  /* 0x000000040d0c7825 */ /* 0x000fe200078e0202 */
[----:B------:R-:W-:Y:S01]  /*08e0*/  ISETP.NE.AND P5, PT, R9, RZ, PT ;  /* 0x000000ff0900720c */ /* 0x000fe20003fa5270 */
[----:B------:R-:W1:Y:S03]  /*08f0*/  LDC.64 R2, c[0x0][0x218] ;  /* 0x00008600ff027b82 */ /* 0x000e660000000a00 */
[----:B------:R-:W2:Y:S01]  /*0900*/  @P1 LDG.E.64 R14, desc[UR4][R12.64] ;  /* 0x000000040c0e1981 */ /* 0x000ea2000c1e1b00 */
[----:B------:R-:W-:-:S02]  /*0910*/  SEL R9, R6, 0xff800000, P1 ;  /* 0xff80000006097807 */ /* 0x000fc40000800000 */
[----:B------:R-:W-:Y:S02]  /*0920*/  SEL R7, R7, 0x4, P0 ;  /* 0x0000000407077807 */ /* 0x000fe40000000000 */
[-C--:B------:R-:W-:Y:S02]  /*0930*/  FSETP.NAN.AND P0, PT, R9, R9.reuse, PT ;  /* 0x000000090900720b */ /* 0x080fe40003f08000 */
[----:B------:R-:W-:Y:S02]  /*0940*/  SEL R16, R16, 0x5, P6 ;  /* 0x0000000510107807 */ /* 0x000fe40003000000 */
[----:B------:R-:W-:Y:S02]  /*0950*/  FSETP.GEU.AND P6, PT, R4, R9, PT ;  /* 0x000000090400720b */ /* 0x000fe40003fce000 */
[----:B------:R-:W-:Y:S02]  /*0960*/  SEL R7, R7, 0x5, P5 ;  /* 0x0000000507077807 */ /* 0x000fe40002800000 */
[----:B------:R-:W-:-:S05]  /*0970*/  SEL R16, R16, 0x6, P4 ;  /* 0x0000000610107807 */ /* 0x000fca0002000000 */
[----:B------:R-:W-:Y:S02]  /*0980*/  @!P0 SEL R9, R9, R4, !P6 ;  /* 0x0000000409098207 */ /* 0x000fe40007000000 */
[----:B------:R-:W-:Y:S02]  /*0990*/  SEL R7, R7, 0x6, P3 ;  /* 0x0000000607077807 */ /* 0x000fe40001800000 */
[----:B------:R-:W-:Y:S02]  /*09a0*/  SEL R16, R16, 0x7, P6 ;  /* 0x0000000710107807 */ /* 0x000fe40003000000 */
[----:B------:R-:W-:Y:S02]  /*09b0*/  SEL R7, R7, 0x7, P2 ;  /* 0x0000000707077807 */ /* 0x000fe40001000000 */
[----:B------:R-:W-:Y:S01]  /*09c0*/  IADD3 R6, P4, R0, UR6, RZ ;  /* 0x0000000600067c10 */ /* 0x000fe2000ff9e0ff */
[----:B-1----:R-:W-:Y:S01]  /*09d0*/  IMAD.WIDE R2, R0, 0x4, R2 ;  /* 0x0000000400027825 */ /* 0x002fe200078e0202 */
[----:B--2---:R-:W-:-:S02]  /*09e0*/  SEL R5, R15, 0xff800000, P1 ;  /* 0xff8000000f057807 */ /* 0x004fc40000800000 */
[----:B------:R-:W-:Y:S02]  /*09f0*/  SEL R4, R14, 0xff800000, P1 ;  /* 0xff8000000e047807 */ /* 0x000fe40000800000 */
[-C--:B------:R-:W-:Y:S02]  /*0a00*/  FSETP.NAN.AND P1, PT, R5, R5.reuse, PT ;  /* 0x000000050500720b */ /* 0x080fe40003f28000 */
[-C--:B------:R-:W-:Y:S02]  /*0a10*/  FSETP.NAN.AND P0, PT, R4, R4.reuse, PT ;  /* 0x000000040400720b */ /* 0x080fe40003f08000 */
[----:B------:R-:W-:Y:S02]  /*0a20*/  FSETP.GEU.AND P3, PT, R9, R4, PT ;  /* 0x000000040900720b */ /* 0x000fe40003f6e000 */
[----:B------:R-:W-:Y:S02]  /*0a30*/  FSETP.GEU.AND P2, PT, R8, R5, PT ;  /* 0x000000050800720b */ /* 0x000fe40003f4e000 */
[----:B------:R-:W-:-:S02]  /*0a40*/  SEL R16, R16, 0x8, P3 ;  /* 0x0000000810107807 */ /* 0x000fc40001800000 */
[----:B------:R-:W-:Y:S02]  /*0a50*/  SEL R10, R7, 0x8, P2 ;  /* 0x00000008070a7807 */ /* 0x000fe40001000000 */
[----:B------:R-:W-:Y:S02]  /*0a60*/  LOP3.LUT R11, R16, 0xff, RZ, 0xc0, !PT ;  /* 0x000000ff100b7812 */ /* 0x000fe400078ec0ff */
[----:B------:R-:W-:Y:S02]  /*0a70*/  @!P1 SEL R5, R5, R8, !P2 ;  /* 0x0000000805059207 */ /* 0x000fe40005000000 */
[----:B------:R-:W-:Y:S01]  /*0a80*/  @!P0 SEL R4, R4, R9, !P3 ;  /* 0x0000000904048207 */ /* 0x000fe20005800000 */
[----:B------:R-:W-:Y:S01]  /*0a90*/  IMAD R11, R10, 0x100, R11 ;  /* 0x000001000a0b7824 */ /* 0x000fe200078e020b */
[----:B------:R-:W-:-:S03]  /*0aa0*/  LEA.HI.X.SX32 R7, R0, UR7, 0x1, P4 ;  /* 0x0000000700077c11 */ /* 0x000fc6000a0f0eff */
[----:B------:R-:W-:Y:S04]  /*0ab0*/  STG.E.64 desc[UR4][R2.64], R4 ;  /* 0x0000000402007986 */ /* 0x000fe8000c101b04 */
[----:B------:R-:W-:Y:S01]  /*0ac0*/  STG.E.U16 desc[UR4][R6.64], R11 ;  /* 0x0000000b06007986 */ /* 0x000fe2000c101504 */
[----:B------:R-:W-:Y:S05]  /*0ad0*/  EXIT ;  /* 0x000000000000794d */ /* 0x000fea0003800000 */
.L_x_0:
[----:B------:R-:W-:-:S00]  /*0ae0*/  BRA `(.L_x_0) ;  /* 0xfffffffc00fc7947 */ /* 0x000fc0000383ffff */
[----:B------:R-:W-:-:S00]  /*0af0*/  NOP ;  /* 0x0000000000007918 */ /* 0x000fc00000000000 */
        /* <DEDUP_REMOVED lines=8> */
.L_x_1:


//--------------------- .nv.constant0.triton_poi_fused_max_pool2d_with_indices_6 --------------------------
	.section	.nv.constant0.triton_poi_fused_max_pool2d_with_indices_6,"a",@progbits
	.sectionflags	@""
	.align	4
.nv.constant0.triton_poi_fused_max_pool2d_with_indices_6:
	.zero		556
